//
// Generated by NVIDIA NVVM Compiler
//
// Compiler Build ID: CL-36424714
// Cuda compilation tools, release 13.0, V13.0.88
// Based on NVVM 20.0.0
//

.version 9.0
.target sm_100
.address_size 64

	// .globl	_Z14fft3dxx_kernelPiS_iiii

.visible .entry _Z14fft3dxx_kernelPiS_iiii(
	.param .u64 .ptr .align 1 _Z14fft3dxx_kernelPiS_iiii_param_0,
	.param .u64 .ptr .align 1 _Z14fft3dxx_kernelPiS_iiii_param_1,
	.param .u32 _Z14fft3dxx_kernelPiS_iiii_param_2,
	.param .u32 _Z14fft3dxx_kernelPiS_iiii_param_3,
	.param .u32 _Z14fft3dxx_kernelPiS_iiii_param_4,
	.param .u32 _Z14fft3dxx_kernelPiS_iiii_param_5
)
{
	.reg .b16 	%rs<6>;
	.reg .b32 	%r<36>;
	.reg .b64 	%rd<9>;

	ld.param.u64 	%rd1, [_Z14fft3dxx_kernelPiS_iiii_param_0];
	ld.param.u64 	%rd2, [_Z14fft3dxx_kernelPiS_iiii_param_1];
	ld.param.u32 	%r1, [_Z14fft3dxx_kernelPiS_iiii_param_3];
	ld.param.u32 	%r2, [_Z14fft3dxx_kernelPiS_iiii_param_5];
	cvta.to.global.u64 	%rd3, %rd1;
	cvta.to.global.u64 	%rd4, %rd2;
	mov.u32 	%r3, %tid.x;
	mov.u32 	%r4, %ntid.x;
	mov.u32 	%r5, %ctaid.x;
	mad.lo.s32 	%r6, %r4, %r5, %r3;
	shl.b32 	%r7, %r6, %r2;
	add.s32 	%r8, %r2, %r1;
	mov.b32 	%r9, -1;
	shl.b32 	%r10, %r9, %r8;
	not.b32 	%r11, %r10;
	and.b32  	%r12, %r7, %r11;
	shr.s32 	%r13, %r6, %r1;
	shr.s32 	%r14, %r6, 31;
	shr.u32 	%r15, %r14, 27;
	add.s32 	%r16, %r6, %r15;
	and.b32  	%r17, %r16, -32;
	sub.s32 	%r18, %r6, %r17;
	mul.lo.s32 	%r19, %r18, 2050;
	and.b32  	%r20, %r19, 139536;
	mul.lo.s32 	%r21, %r18, 32800;
	and.b32  	%r22, %r21, 558144;
	or.b32  	%r23, %r20, %r22;
	mul.lo.s32 	%r24, %r23, 65793;
	shr.u32 	%r25, %r24, 19;
	and.b32  	%r26, %r25, 255;
	shr.u32 	%r27, %r14, 22;
	add.s32 	%r28, %r6, %r27;
	and.b32  	%r29, %r28, -1024;
	sub.s32 	%r30, %r6, %r29;
	cvt.u16.u32 	%rs1, %r30;
	shr.s16 	%rs2, %rs1, 15;
	shr.u16 	%rs3, %rs2, 11;
	add.s16 	%rs4, %rs1, %rs3;
	shr.s16 	%rs5, %rs4, 5;
	mul.wide.s16 	%r31, %rs5, 32;
	add.s32 	%r32, %r12, %r13;
	mul.wide.s32 	%rd5, %r32, 4;
	add.s64 	%rd6, %rd4, %rd5;
	ld.global.u32 	%r33, [%rd6];
	add.s32 	%r34, %r31, %r29;
	add.s32 	%r35, %r34, %r26;
	mul.wide.s32 	%rd7, %r35, 4;
	add.s64 	%rd8, %rd3, %rd7;
	st.global.u32 	[%rd8], %r33;
	ret;

}
	// .globl	_Z14fft3dxy_kernelPiS_iiii
.visible .entry _Z14fft3dxy_kernelPiS_iiii(
	.param .u64 .ptr .align 1 _Z14fft3dxy_kernelPiS_iiii_param_0,
	.param .u64 .ptr .align 1 _Z14fft3dxy_kernelPiS_iiii_param_1,
	.param .u32 _Z14fft3dxy_kernelPiS_iiii_param_2,
	.param .u32 _Z14fft3dxy_kernelPiS_iiii_param_3,
	.param .u32 _Z14fft3dxy_kernelPiS_iiii_param_4,
	.param .u32 _Z14fft3dxy_kernelPiS_iiii_param_5
)
{
	.reg .b16 	%rs<6>;
	.reg .b32 	%r<26>;
	.reg .b64 	%rd<9>;

	ld.param.u64 	%rd1, [_Z14fft3dxy_kernelPiS_iiii_param_0];
	ld.param.u64 	%rd2, [_Z14fft3dxy_kernelPiS_iiii_param_1];
	cvta.to.global.u64 	%rd3, %rd1;
	cvta.to.global.u64 	%rd4, %rd2;
	mov.u32 	%r1, %tid.x;
	mov.u32 	%r2, %ntid.x;
	mov.u32 	%r3, %ctaid.x;
	mad.lo.s32 	%r4, %r2, %r3, %r1;
	shr.s32 	%r5, %r4, 31;
	shr.u32 	%r6, %r5, 27;
	add.s32 	%r7, %r4, %r6;
	and.b32  	%r8, %r7, -32;
	sub.s32 	%r9, %r4, %r8;
	mul.lo.s32 	%r10, %r9, 2050;
	and.b32  	%r11, %r10, 139536;
	mul.lo.s32 	%r12, %r9, 32800;
	and.b32  	%r13, %r12, 558144;
	or.b32  	%r14, %r11, %r13;
	mul.lo.s32 	%r15, %r14, 65793;
	shr.u32 	%r16, %r15, 19;
	and.b32  	%r17, %r16, 255;
	shr.u32 	%r18, %r5, 22;
	add.s32 	%r19, %r4, %r18;
	and.b32  	%r20, %r19, -1024;
	sub.s32 	%r21, %r4, %r20;
	cvt.u16.u32 	%rs1, %r21;
	shr.s16 	%rs2, %rs1, 15;
	shr.u16 	%rs3, %rs2, 11;
	add.s16 	%rs4, %rs1, %rs3;
	shr.s16 	%rs5, %rs4, 5;
	mul.wide.s16 	%r22, %rs5, 32;
	mul.wide.s32 	%rd5, %r4, 4;
	add.s64 	%rd6, %rd4, %rd5;
	ld.global.u32 	%r23, [%rd6];
	add.s32 	%r24, %r22, %r20;
	add.s32 	%r25, %r24, %r17;
	mul.wide.s32 	%rd7, %r25, 4;
	add.s64 	%rd8, %rd3, %rd7;
	st.global.u32 	[%rd8], %r23;
	ret;

}


// ===== COMPILED SASS (sm_100) =====

	.target	sm_100

	.elftype	@"ET_EXEC"


//--------------------- .note.nv.tkinfo           --------------------------
	.section	.note.nv.tkinfo,"",@"SHT_NOTE"
	.sectionflags	@"SHF_NOTE_NV_TKINFO"
	.tkinfo
        /*0018*/ 	.word	0x00000002
        /*0030*/ 	.string	""
        /*0030*/ 	.string	"ptxas"
        /*0030*/ 	.string	"Cuda compilation tools, release 13.0, V13.0.88"
        /*0030*/ 	.string	"Build cuda_13.0.r13.0/compiler.36424714_0"
        /*0030*/ 	.string	"-arch sm_100 -m 64 "



//--------------------- .note.nv.cuinfo           --------------------------
	.section	.note.nv.cuinfo,"",@"SHT_NOTE"
	.sectionflags	@"SHF_NOTE_NV_CUINFO"
        /*0018*/ 	.short	0x0002
        /*001a*/ 	.short	0x0064
        /*001c*/ 	.short	0x0082
	.zero		2


//--------------------- .nv.info                  --------------------------
	.section	.nv.info,"",@"SHT_CUDA_INFO"
	.align	4


	//----- nvinfo : EIATTR_REGCOUNT
	.align		4
        /*0000*/ 	.byte	0x04, 0x2f
        /*0002*/ 	.short	(.L_1 - .L_0)
	.align		4
.L_0:
        /*0004*/ 	.word	index@(_Z14fft3dxx_kernelPiS_iiii)
        /*0008*/ 	.word	0x0000000b


	//----- nvinfo : EIATTR_FRAME_SIZE
	.align		4
.L_1:
        /*000c*/ 	.byte	0x04, 0x11
        /*000e*/ 	.short	(.L_3 - .L_2)
	.align		4
.L_2:
        /*0010*/ 	.word	index@(_Z14fft3dxx_kernelPiS_iiii)
        /*0014*/ 	.word	0x00000000


	//----- nvinfo : EIATTR_REGCOUNT
	.align		4
.L_3:
        /*0018*/ 	.byte	0x04, 0x2f
        /*001a*/ 	.short	(.L_5 - .L_4)
	.align		4
.L_4:
        /*001c*/ 	.word	index@(_Z14fft3dxy_kernelPiS_iiii)
        /*0020*/ 	.word	0x0000000b


	//----- nvinfo : EIATTR_FRAME_SIZE
	.align		4
.L_5:
        /*0024*/ 	.byte	0x04, 0x11
        /*0026*/ 	.short	(.L_7 - .L_6)
	.align		4
.L_6:
        /*0028*/ 	.word	index@(_Z14fft3dxy_kernelPiS_iiii)
        /*002c*/ 	.word	0x00000000


	//----- nvinfo : EIATTR_MIN_STACK_SIZE
	.align		4
.L_7:
        /*0030*/ 	.byte	0x04, 0x12
        /*0032*/ 	.short	(.L_9 - .L_8)
	.align		4
.L_8:
        /*0034*/ 	.word	index@(_Z14fft3dxy_kernelPiS_iiii)
        /*0038*/ 	.word	0x00000000


	//----- nvinfo : EIATTR_MIN_STACK_SIZE
	.align		4
.L_9:
        /*003c*/ 	.byte	0x04, 0x12
        /*003e*/ 	.short	(.L_11 - .L_10)
	.align		4
.L_10:
        /*0040*/ 	.word	index@(_Z14fft3dxx_kernelPiS_iiii)
        /*0044*/ 	.word	0x00000000
.L_11:


//--------------------- .nv.compat                --------------------------
	.section	.nv.compat,"",@"SHT_CUDA_COMPAT_INFO"
	.align	4
        /*0000*/ 	.byte	0x02, 0x09, 0x00, 0x00, 0x02, 0x02, 0x01, 0x00, 0x02, 0x05, 0x05, 0x00, 0x03, 0x07, 0x01, 0x01
        /*0010*/ 	.byte	0x02, 0x03, 0x00, 0x00, 0x02, 0x06, 0x01, 0x00, 0x04, 0x0b, 0x08, 0x00, 0x09, 0x00, 0x00, 0x00
        /*0020*/ 	.byte	0x00, 0x00, 0x00, 0x00


//--------------------- .nv.info._Z14fft3dxy_kernelPiS_iiii --------------------------
	.section	.nv.info._Z14fft3dxy_kernelPiS_iiii,"",@"SHT_CUDA_INFO"
	.sectionflags	@""
	.align	4


	//----- nvinfo : EIATTR_CUDA_API_VERSION
	.align		4
        /*0000*/ 	.byte	0x04, 0x37
        /*0002*/ 	.short	(.L_13 - .L_12)
.L_12:
        /*0004*/ 	.word	0x00000082


	//----- nvinfo : EIATTR_KPARAM_INFO
	.align		4
.L_13:
        /*0008*/ 	.byte	0x04, 0x17
        /*000a*/ 	.short	(.L_15 - .L_14)
.L_14:
        /*000c*/ 	.word	0x00000000
        /*0010*/ 	.short	0x0005
        /*0012*/ 	.short	0x001c
        /*0014*/ 	.byte	0x00, 0xf0, 0x11, 0x00


	//----- nvinfo : EIATTR_KPARAM_INFO
	.align		4
.L_15:
        /*0018*/ 	.byte	0x04, 0x17
        /*001a*/ 	.short	(.L_17 - .L_16)
.L_16:
        /*001c*/ 	.word	0x00000000
        /*0020*/ 	.short	0x0004
        /*0022*/ 	.short	0x0018
        /*0024*/ 	.byte	0x00, 0xf0, 0x11, 0x00


	//----- nvinfo : EIATTR_KPARAM_INFO
	.align		4
.L_17:
        /*0028*/ 	.byte	0x04, 0x17
        /*002a*/ 	.short	(.L_19 - .L_18)
.L_18:
        /*002c*/ 	.word	0x00000000
        /*0030*/ 	.short	0x0003
        /*0032*/ 	.short	0x0014
        /*0034*/ 	.byte	0x00, 0xf0, 0x11, 0x00


	//----- nvinfo : EIATTR_KPARAM_INFO
	.align		4
.L_19:
        /*0038*/ 	.byte	0x04, 0x17
        /*003a*/ 	.short	(.L_21 - .L_20)
.L_20:
        /*003c*/ 	.word	0x00000000
        /*0040*/ 	.short	0x0002
        /*0042*/ 	.short	0x0010
        /*0044*/ 	.byte	0x00, 0xf0, 0x11, 0x00


	//----- nvinfo : EIATTR_KPARAM_INFO
	.align		4
.L_21:
        /*0048*/ 	.byte	0x04, 0x17
        /*004a*/ 	.short	(.L_23 - .L_22)
.L_22:
        /*004c*/ 	.word	0x00000000
        /*0050*/ 	.short	0x0001
        /*0052*/ 	.short	0x0008
        /*0054*/ 	.byte	0x00, 0xf5, 0x21, 0x00


	//----- nvinfo : EIATTR_KPARAM_INFO
	.align		4
.L_23:
        /*0058*/ 	.byte	0x04, 0x17
        /*005a*/ 	.short	(.L_25 - .L_24)
.L_24:
        /*005c*/ 	.word	0x00000000
        /*0060*/ 	.short	0x0000
        /*0062*/ 	.short	0x0000
        /*0064*/ 	.byte	0x00, 0xf5, 0x21, 0x00


	//----- nvinfo : EIATTR_SPARSE_MMA_MASK
	.align		4
.L_25:
        /*0068*/ 	.byte	0x03, 0x50
        /*006a*/ 	.short	0x0000


	//----- nvinfo : EIATTR_MAXREG_COUNT
	.align		4
        /*006c*/ 	.byte	0x03, 0x1b
        /*006e*/ 	.short	0x00ff


	//----- nvinfo : EIATTR_MERCURY_ISA_VERSION
	.align		4
        /*0070*/ 	.byte	0x03, 0x5f
        /*0072*/ 	.short	0x0101


	//----- nvinfo : EIATTR_VRC_CTA_INIT_COUNT
	.align		4
        /*0074*/ 	.byte	0x02, 0x4a
	.zero		1
	.zero		1


	//----- nvinfo : EIATTR_EXIT_INSTR_OFFSETS
	.align		4
        /*0078*/ 	.byte	0x04, 0x1c
        /*007a*/ 	.short	(.L_27 - .L_26)


	//   ....[0]....
.L_26:
        /*007c*/ 	.word	0x00000230


	//----- nvinfo : EIATTR_CBANK_PARAM_SIZE
	.align		4
.L_27:
        /*0080*/ 	.byte	0x03, 0x19
        /*0082*/ 	.short	0x0020


	//----- nvinfo : EIATTR_PARAM_CBANK
	.align		4
        /*0084*/ 	.byte	0x04, 0x0a
        /*0086*/ 	.short	(.L_29 - .L_28)
	.align		4
.L_28:
        /*0088*/ 	.word	index@(.nv.constant0._Z14fft3dxy_kernelPiS_iiii)
        /*008c*/ 	.short	0x0380
        /*008e*/ 	.short	0x0020


	//----- nvinfo : EIATTR_SW_WAR
	.align		4
.L_29:
        /*0090*/ 	.byte	0x04, 0x36
        /*0092*/ 	.short	(.L_31 - .L_30)
.L_30:
        /*0094*/ 	.word	0x00000008
.L_31:


//--------------------- .nv.info._Z14fft3dxx_kernelPiS_iiii --------------------------
	.section	.nv.info._Z14fft3dxx_kernelPiS_iiii,"",@"SHT_CUDA_INFO"
	.sectionflags	@""
	.align	4


	//----- nvinfo : EIATTR_CUDA_API_VERSION
	.align		4
        /*0000*/ 	.byte	0x04, 0x37
        /*0002*/ 	.short	(.L_33 - .L_32)
.L_32:
        /*0004*/ 	.word	0x00000082


	//----- nvinfo : EIATTR_KPARAM_INFO
	.align		4
.L_33:
        /*0008*/ 	.byte	0x04, 0x17
        /*000a*/ 	.short	(.L_35 - .L_34)
.L_34:
        /*000c*/ 	.word	0x00000000
        /*0010*/ 	.short	0x0005
        /*0012*/ 	.short	0x001c
        /*0014*/ 	.byte	0x00, 0xf0, 0x11, 0x00


	//----- nvinfo : EIATTR_KPARAM_INFO
	.align		4
.L_35:
        /*0018*/ 	.byte	0x04, 0x17
        /*001a*/ 	.short	(.L_37 - .L_36)
.L_36:
        /*001c*/ 	.word	0x00000000
        /*0020*/ 	.short	0x0004
        /*0022*/ 	.short	0x0018
        /*0024*/ 	.byte	0x00, 0xf0, 0x11, 0x00


	//----- nvinfo : EIATTR_KPARAM_INFO
	.align		4
.L_37:
        /*0028*/ 	.byte	0x04, 0x17
        /*002a*/ 	.short	(.L_39 - .L_38)
.L_38:
        /*002c*/ 	.word	0x00000000
        /*0030*/ 	.short	0x0003
        /*0032*/ 	.short	0x0014
        /*0034*/ 	.byte	0x00, 0xf0, 0x11, 0x00


	//----- nvinfo : EIATTR_KPARAM_INFO
	.align		4
.L_39:
        /*0038*/ 	.byte	0x04, 0x17
        /*003a*/ 	.short	(.L_41 - .L_40)
.L_40:
        /*003c*/ 	.word	0x00000000
        /*0040*/ 	.short	0x0002
        /*0042*/ 	.short	0x0010
        /*0044*/ 	.byte	0x00, 0xf0, 0x11, 0x00


	//----- nvinfo : EIATTR_KPARAM_INFO
	.align		4
.L_41:
        /*0048*/ 	.byte	0x04, 0x17
        /*004a*/ 	.short	(.L_43 - .L_42)
.L_42:
        /*004c*/ 	.word	0x00000000
        /*0050*/ 	.short	0x0001
        /*0052*/ 	.short	0x0008
        /*0054*/ 	.byte	0x00, 0xf5, 0x21, 0x00


	//----- nvinfo : EIATTR_KPARAM_INFO
	.align		4
.L_43:
        /*0058*/ 	.byte	0x04, 0x17
        /*005a*/ 	.short	(.L_45 - .L_44)
.L_44:
        /*005c*/ 	.word	0x00000000
        /*0060*/ 	.short	0x0000
        /*0062*/ 	.short	0x0000
        /*0064*/ 	.byte	0x00, 0xf5, 0x21, 0x00


	//----- nvinfo : EIATTR_SPARSE_MMA_MASK
	.align		4
.L_45:
        /*0068*/ 	.byte	0x03, 0x50
        /*006a*/ 	.short	0x0000


	//----- nvinfo : EIATTR_MAXREG_COUNT
	.align		4
        /*006c*/ 	.byte	0x03, 0x1b
        /*006e*/ 	.short	0x00ff


	//----- nvinfo : EIATTR_MERCURY_ISA_VERSION
	.align		4
        /*0070*/ 	.byte	0x03, 0x5f
        /*0072*/ 	.short	0x0101


	//----- nvinfo : EIATTR_VRC_CTA_INIT_COUNT
	.align		4
        /*0074*/ 	.byte	0x02, 0x4a
	.zero		1
	.zero		1


	//----- nvinfo : EIATTR_EXIT_INSTR_OFFSETS
	.align		4
        /*0078*/ 	.byte	0x04, 0x1c
        /*007a*/ 	.short	(.L_47 - .L_46)


	//   ....[0]....
.L_46:
        /*007c*/ 	.word	0x000002c0


	//----- nvinfo : EIATTR_CBANK_PARAM_SIZE
	.align		4
.L_47:
        /*0080*/ 	.byte	0x03, 0x19
        /*0082*/ 	.short	0x0020


	//----- nvinfo : EIATTR_PARAM_CBANK
	.align		4
        /*0084*/ 	.byte	0x04, 0x0a
        /*0086*/ 	.short	(.L_49 - .L_48)
	.align		4
.L_48:
        /*0088*/ 	.word	index@(.nv.constant0._Z14fft3dxx_kernelPiS_iiii)
        /*008c*/ 	.short	0x0380
        /*008e*/ 	.short	0x0020


	//----- nvinfo : EIATTR_SW_WAR
	.align		4
.L_49:
        /*0090*/ 	.byte	0x04, 0x36
        /*0092*/ 	.short	(.L_51 - .L_50)
.L_50:
        /*0094*/ 	.word	0x00000008
.L_51:


//--------------------- .nv.callgraph             --------------------------
	.section	.nv.callgraph,"",@"SHT_CUDA_CALLGRAPH"
	.align	4
	.sectionentsize	8
	.align		4
        /*0000*/ 	.word	0x00000000
	.align		4
        /*0004*/ 	.word	0xffffffff
	.align		4
        /*0008*/ 	.word	0x00000000
	.align		4
        /*000c*/ 	.word	0xfffffffe
	.align		4
        /*0010*/ 	.word	0x00000000
	.align		4
        /*0014*/ 	.word	0xfffffffd
	.align		4
        /*0018*/ 	.word	0x00000000
	.align		4
        /*001c*/ 	.word	0xfffffffc


//--------------------- .text._Z14fft3dxy_kernelPiS_iiii --------------------------
	.section	.text._Z14fft3dxy_kernelPiS_iiii,"ax",@progbits
	.align	128
        .global         _Z14fft3dxy_kernelPiS_iiii
        .type           _Z14fft3dxy_kernelPiS_iiii,@function
        .size           _Z14fft3dxy_kernelPiS_iiii,(.L_x_2 - _Z14fft3dxy_kernelPiS_iiii)
        .other          _Z14fft3dxy_kernelPiS_iiii,@"STO_CUDA_ENTRY STV_DEFAULT"
_Z14fft3dxy_kernelPiS_iiii:
.text._Z14fft3dxy_kernelPiS_iiii:
[----:B------:R-:W-:Y:S01]  /*0000*/  LDC R1, c[0x0][0x37c] ;  /* 0x0000df00ff017b82 */ /* 0x000fe20000000800 */
[----:B------:R-:W0:Y:S07]  /*0010*/  S2R R5, SR_TID.X ;  /* 0x0000000000057919 */ /* 0x000e2e0000002100 */
[----:B------:R-:W1:Y:S01]  /*0020*/  LDC.64 R2, c[0x0][0x388] ;  /* 0x0000e200ff027b82 */ /* 0x000e620000000a00 */
[----:B------:R-:W0:Y:S01]  /*0030*/  LDCU UR6, c[0x0][0x360] ;  /* 0x00006c00ff0677ac */ /* 0x000e220008000800 */
[----:B------:R-:W0:Y:S01]  /*0040*/  S2R R0, SR_CTAID.X ;  /* 0x0000000000007919 */ /* 0x000e220000002500 */
[----:B------:R-:W2:Y:S01]  /*0050*/  LDCU.64 UR4, c[0x0][0x358] ;  /* 0x00006b00ff0477ac */ /* 0x000ea20008000a00 */
[----:B0-----:R-:W-:-:S04]  /*0060*/  IMAD R5, R0, UR6, R5 ;  /* 0x0000000600057c24 */ /* 0x001fc8000f8e0205 */
[----:B-1----:R-:W-:-:S05]  /*0070*/  IMAD.WIDE R2, R5, 0x4, R2 ;  /* 0x0000000405027825 */ /* 0x002fca00078e0202 */
[----:B--2---:R0:W2:Y:S01]  /*0080*/  LDG.E R0, desc[UR4][R2.64] ;  /* 0x0000000402007981 */ /* 0x0040a2000c1e1900 */
[----:B------:R-:W-:-:S04]  /*0090*/  SHF.R.S32.HI R4, RZ, 0x1f, R5 ;  /* 0x0000001fff047819 */ /* 0x000fc80000011405 */
[CC--:B------:R-:W-:Y:S02]  /*00a0*/  LEA.HI R6, R4.reuse, R5.reuse, RZ, 0xa ;  /* 0x0000000504067211 */ /* 0x0c0fe400078f50ff */
[----:B------:R-:W-:Y:S02]  /*00b0*/  LEA.HI R4, R4, R5, RZ, 0x5 ;  /* 0x0000000504047211 */ /* 0x000fe400078f28ff */
[----:B------:R-:W-:Y:S02]  /*00c0*/  LOP3.LUT R6, R6, 0xfffffc00, RZ, 0xc0, !PT ;  /* 0xfffffc0006067812 */ /* 0x000fe400078ec0ff */
[----:B------:R-:W-:-:S03]  /*00d0*/  LOP3.LUT R4, R4, 0xffffffe0, RZ, 0xc0, !PT ;  /* 0xffffffe004047812 */ /* 0x000fc600078ec0ff */
[C---:B------:R-:W-:Y:S02]  /*00e0*/  IMAD.IADD R7, R5.reuse, 0x1, -R6 ;  /* 0x0000000105077824 */ /* 0x040fe400078e0a06 */
[----:B------:R-:W-:-:S03]  /*00f0*/  IMAD.IADD R4, R5, 0x1, -R4 ;  /* 0x0000000105047824 */ /* 0x000fc600078e0a04 */
[----:B------:R-:W-:Y:S01]  /*0100*/  PRMT R8, R7, 0x9910, RZ ;  /* 0x0000991007087816 */ /* 0x000fe200000000ff */
[C---:B0-----:R-:W-:Y:S02]  /*0110*/  IMAD R2, R4.reuse, 0x802, RZ ;  /* 0x0000080204027824 */ /* 0x041fe400078e02ff */
[----:B------:R-:W-:Y:S01]  /*0120*/  IMAD R3, R4, 0x8020, RZ ;  /* 0x0000802004037824 */ /* 0x000fe200078e02ff */
[----:B------:R-:W-:Y:S02]  /*0130*/  SHF.R.S32.HI R8, RZ, 0xf, R8 ;  /* 0x0000000fff087819 */ /* 0x000fe40000011408 */
[----:B------:R-:W-:Y:S02]  /*0140*/  LOP3.LUT R2, R2, 0x22110, RZ, 0xc0, !PT ;  /* 0x0002211002027812 */ /* 0x000fe400078ec0ff */
[----:B------:R-:W-:Y:S02]  /*0150*/  LOP3.LUT R8, R8, 0xffff, RZ, 0xc0, !PT ;  /* 0x0000ffff08087812 */ /* 0x000fe400078ec0ff */
[----:B------:R-:W-:-:S02]  /*0160*/  LOP3.LUT R4, R2, 0x88440, R3, 0xf8, !PT ;  /* 0x0008844002047812 */ /* 0x000fc400078ef803 */
[----:B------:R-:W-:Y:S01]  /*0170*/  LEA.HI R7, R8, R7, RZ, 0x15 ;  /* 0x0000000708077211 */ /* 0x000fe200078fa8ff */
[----:B------:R-:W0:Y:S02]  /*0180*/  LDC.64 R2, c[0x0][0x380] ;  /* 0x0000e000ff027b82 */ /* 0x000e240000000a00 */
[----:B------:R-:W-:Y:S01]  /*0190*/  IMAD R4, R4, 0x10101, RZ ;  /* 0x0001010104047824 */ /* 0x000fe200078e02ff */
[----:B------:R-:W-:-:S04]  /*01a0*/  PRMT R5, R7, 0x9910, RZ ;  /* 0x0000991007057816 */ /* 0x000fc800000000ff */
[----:B------:R-:W-:Y:S02]  /*01b0*/  SHF.R.S32.HI R5, RZ, 0x5, R5 ;  /* 0x00000005ff057819 */ /* 0x000fe40000011405 */
[----:B------:R-:W-:Y:S02]  /*01c0*/  SHF.R.U32.HI R4, RZ, 0x13, R4 ;  /* 0x00000013ff047819 */ /* 0x000fe40000011604 */
[----:B------:R-:W-:Y:S02]  /*01d0*/  PRMT R5, R5, 0x9910, RZ ;  /* 0x0000991005057816 */ /* 0x000fe400000000ff */
[----:B------:R-:W-:-:S03]  /*01e0*/  LOP3.LUT R4, R4, 0xff, RZ, 0xc0, !PT ;  /* 0x000000ff04047812 */ /* 0x000fc600078ec0ff */
[----:B------:R-:W-:-:S04]  /*01f0*/  IMAD R5, R5, 0x20, R6 ;  /* 0x0000002005057824 */ /* 0x000fc800078e0206 */
[----:B------:R-:W-:-:S04]  /*0200*/  IMAD.IADD R5, R4, 0x1, R5 ;  /* 0x0000000104057824 */ /* 0x000fc800078e0205 */
[----:B0-----:R-:W-:-:S05]  /*0210*/  IMAD.WIDE R2, R5, 0x4, R2 ;  /* 0x0000000405027825 */ /* 0x001fca00078e0202 */
[----:B--2---:R-:W-:Y:S01]  /*0220*/  STG.E desc[UR4][R2.64], R0 ;  /* 0x0000000002007986 */ /* 0x004fe2000c101904 */
[----:B------:R-:W-:Y:S05]  /*0230*/  EXIT ;  /* 0x000000000000794d */ /* 0x000fea0003800000 */
.L_x_0:
[----:B------:R-:W-:-:S00]  /*0240*/  BRA `(.L_x_0) ;  /* 0xfffffffc00fc7947 */ /* 0x000fc0000383ffff */
[----:B------:R-:W-:-:S00]  /*0250*/  NOP ;  /* 0x0000000000007918 */ /* 0x000fc00000000000 */
        /* <DEDUP_REMOVED lines=10> */
.L_x_2:


//--------------------- .text._Z14fft3dxx_kernelPiS_iiii --------------------------
	.section	.text._Z14fft3dxx_kernelPiS_iiii,"ax",@progbits
	.align	128
        .global         _Z14fft3dxx_kernelPiS_iiii
        .type           _Z14fft3dxx_kernelPiS_iiii,@function
        .size           _Z14fft3dxx_kernelPiS_iiii,(.L_x_3 - _Z14fft3dxx_kernelPiS_iiii)
        .other          _Z14fft3dxx_kernelPiS_iiii,@"STO_CUDA_ENTRY STV_DEFAULT"
_Z14fft3dxx_kernelPiS_iiii:
.text._Z14fft3dxx_kernelPiS_iiii:
[----:B------:R-:W-:Y:S01]  /*0000*/  LDC R1, c[0x0][0x37c] ;  /* 0x0000df00ff017b82 */ /* 0x000fe20000000800 */
[----:B------:R-:W0:Y:S01]  /*0010*/  S2R R4, SR_TID.X ;  /* 0x0000000000047919 */ /* 0x000e220000002100 */
[----:B------:R-:W1:Y:S06]  /*0020*/  LDCU UR8, c[0x0][0x39c] ;  /* 0x00007380ff0877ac */ /* 0x000e6c0008000800 */
[----:B------:R-:W2:Y:S01]  /*0030*/  LDC.64 R2, c[0x0][0x388] ;  /* 0x0000e200ff027b82 */ /* 0x000ea20000000a00 */
[----:B------:R-:W0:Y:S01]  /*0040*/  S2R R5, SR_CTAID.X ;  /* 0x0000000000057919 */ /* 0x000e220000002500 */
[----:B------:R-:W1:Y:S01]  /*0050*/  LDCU UR9, c[0x0][0x394] ;  /* 0x00007280ff0977ac */ /* 0x000e620008000800 */
[----:B------:R-:W0:Y:S01]  /*0060*/  LDCU UR5, c[0x0][0x360] ;  /* 0x00006c00ff0577ac */ /* 0x000e220008000800 */
[----:B------:R-:W3:Y:S01]  /*0070*/  LDCU.64 UR6, c[0x0][0x358] ;  /* 0x00006b00ff0677ac */ /* 0x000ee20008000a00 */
[----:B-1----:R-:W-:Y:S01]  /*0080*/  UIADD3 UR4, UPT, UPT, UR8, UR9, URZ ;  /* 0x0000000908047290 */ /* 0x002fe2000fffe0ff */
[----:B0-----:R-:W-:Y:S01]  /*0090*/  IMAD R4, R5, UR5, R4 ;  /* 0x0000000505047c24 */ /* 0x001fe2000f8e0204 */
[----:B------:R-:W-:-:S02]  /*00a0*/  UMOV UR5, 0xffffffff ;  /* 0xffffffff00057882 */ /* 0x000fc40000000000 */
[----:B------:R-:W-:Y:S02]  /*00b0*/  USHF.L.U32 UR4, UR5, UR4, URZ ;  /* 0x0000000405047299 */ /* 0x000fe400080006ff */
[----:B------:R-:W-:Y:S02]  /*00c0*/  SHF.L.U32 R0, R4, UR8, RZ ;  /* 0x0000000804007c19 */ /* 0x000fe400080006ff */
[----:B------:R-:W-:Y:S02]  /*00d0*/  SHF.R.S32.HI R5, RZ, UR9, R4 ;  /* 0x00000009ff057c19 */ /* 0x000fe40008011404 */
[----:B------:R-:W-:-:S05]  /*00e0*/  LOP3.LUT R0, R0, UR4, RZ, 0x30, !PT ;  /* 0x0000000400007c12 */ /* 0x000fca000f8e30ff */
[----:B------:R-:W-:-:S04]  /*00f0*/  IMAD.IADD R5, R0, 0x1, R5 ;  /* 0x0000000100057824 */ /* 0x000fc800078e0205 */
[----:B--2---:R-:W-:-:S05]  /*0100*/  IMAD.WIDE R2, R5, 0x4, R2 ;  /* 0x0000000405027825 */ /* 0x004fca00078e0202 */
[----:B---3--:R0:W2:Y:S01]  /*0110*/  LDG.E R0, desc[UR6][R2.64] ;  /* 0x0000000602007981 */ /* 0x0080a2000c1e1900 */
        /* <DEDUP_REMOVED lines=14> */
[----:B------:R-:W-:Y:S02]  /*0200*/  LEA.HI R6, R3, R6, RZ, 0x15 ;  /* 0x0000000603067211 */ /* 0x000fe400078fa8ff */
[----:B------:R-:W0:Y:S01]  /*0210*/  LDC.64 R2, c[0x0][0x380] ;  /* 0x0000e000ff027b82 */ /* 0x000e220000000a00 */
        /* <DEDUP_REMOVED lines=11> */
.L_x_1:
        /* <DEDUP_REMOVED lines=11> */
.L_x_3:


//--------------------- .nv.shared.reserved.0     --------------------------
	.section	.nv.shared.reserved.0,"aw",@nobits
	.weak		__nv_reservedSMEM_offset_0_alias
	.size		__nv_reservedSMEM_offset_0_alias, 0, 64
	.other		__nv_reservedSMEM_offset_0_alias,@"STO_CUDA_RESERVED_SHARED STV_DEFAULT"
__nv_reservedSMEM_offset_0_alias:
	.zero		0
	.zero		64


//--------------------- .nv.constant0._Z14fft3dxy_kernelPiS_iiii --------------------------
	.section	.nv.constant0._Z14fft3dxy_kernelPiS_iiii,"a",@progbits
	.sectionflags	@""
	.align	4
.nv.constant0._Z14fft3dxy_kernelPiS_iiii:
	.zero		928


//--------------------- .nv.constant0._Z14fft3dxx_kernelPiS_iiii --------------------------
	.section	.nv.constant0._Z14fft3dxx_kernelPiS_iiii,"a",@progbits
	.sectionflags	@""
	.align	4
.nv.constant0._Z14fft3dxx_kernelPiS_iiii:
	.zero		928


//--------------------- SYMBOLS --------------------------

	.type		.nv.reservedSmem.offset0,@object
	.size		.nv.reservedSmem.offset0,0x4
